	.headerflags	@"EF_CUDA_TEXMODE_UNIFIED EF_CUDA_64BIT_ADDRESS EF_CUDA_ACCELERATORS EF_CUDA_SM90 EF_CUDA_VIRTUAL_SM(EF_CUDA_SM90)"
	.elftype	@"ET_EXEC"


//--------------------- .nv.info                  --------------------------
	.section	.nv.info,"",@"SHT_CUDA_INFO"
	.align	4


	//----- nvinfo : EIATTR_REGCOUNT
	.align		4
        /*0000*/ 	.byte	0x04, 0x2f
        /*0002*/ 	.short	(.L_1 - .L_0)
	.align		4
.L_0:
        /*0004*/ 	.word	index@(triton_poi_fused_avg_pool2d_max_pool2d_with_indices_12)
        /*0008*/ 	.word	0x00000020


	//----- nvinfo : EIATTR_MIN_STACK_SIZE
	.align		4
.L_1:
        /*000c*/ 	.byte	0x04, 0x12
        /*000e*/ 	.short	(.L_3 - .L_2)
	.align		4
.L_2:
        /*0010*/ 	.word	index@(triton_poi_fused_avg_pool2d_max_pool2d_with_indices_12)
        /*0014*/ 	.word	0x00000000


	//----- nvinfo : EIATTR_FRAME_SIZE
	.align		4
.L_3:
        /*0018*/ 	.byte	0x04, 0x11
        /*001a*/ 	.short	(.L_5 - .L_4)
	.align		4
.L_4:
        /*001c*/ 	.word	index@(triton_poi_fused_avg_pool2d_max_pool2d_with_indices_12)
        /*0020*/ 	.word	0x00000000


	//----- nvinfo : EIATTR_MIN_STACK_SIZE
	.align		4
.L_5:
        /*0024*/ 	.byte	0x04, 0x12
        /*0026*/ 	.short	(.L_7 - .L_6)
	.align		4
.L_6:
        /*0028*/ 	.word	index@(triton_poi_fused_avg_pool2d_max_pool2d_with_indices_12)
        /*002c*/ 	.word	0x00000000
.L_7:


//--------------------- .nv.info.triton_poi_fused_avg_pool2d_max_pool2d_with_indices_12 --------------------------
	.section	.nv.info.triton_poi_fused_avg_pool2d_max_pool2d_with_indices_12,"",@"SHT_CUDA_INFO"
	.sectionflags	@""
	.align	4


	//----- nvinfo : EIATTR_CUDA_API_VERSION
	.align		4
        /*0000*/ 	.byte	0x04, 0x37
        /*0002*/ 	.short	(.L_9 - .L_8)
.L_8:
        /*0004*/ 	.word	0x0000007c


	//----- nvinfo : EIATTR_KPARAM_INFO
	.align		4
.L_9:
        /*0008*/ 	.byte	0x04, 0x17
        /*000a*/ 	.short	(.L_11 - .L_10)
.L_10:
        /*000c*/ 	.word	0x00000000
        /*0010*/ 	.short	0x0004
        /*0012*/ 	.short	0x0020
        /*0014*/ 	.byte	0x00, 0xf0, 0x11, 0x00


	//----- nvinfo : EIATTR_KPARAM_INFO
	.align		4
.L_11:
        /*0018*/ 	.byte	0x04, 0x17
        /*001a*/ 	.short	(.L_13 - .L_12)
.L_12:
        /*001c*/ 	.word	0x00000000
        /*0020*/ 	.short	0x0003
        /*0022*/ 	.short	0x0018
        /*0024*/ 	.byte	0x00, 0xf4, 0x21, 0x00


	//----- nvinfo : EIATTR_KPARAM_INFO
	.align		4
.L_13:
        /*0028*/ 	.byte	0x04, 0x17
        /*002a*/ 	.short	(.L_15 - .L_14)
.L_14:
        /*002c*/ 	.word	0x00000000
        /*0030*/ 	.short	0x0002
        /*0032*/ 	.short	0x0010
        /*0034*/ 	.byte	0x00, 0xf4, 0x21, 0x00


	//----- nvinfo : EIATTR_KPARAM_INFO
	.align		4
.L_15:
        /*0038*/ 	.byte	0x04, 0x17
        /*003a*/ 	.short	(.L_17 - .L_16)
.L_16:
        /*003c*/ 	.word	0x00000000
        /*0040*/ 	.short	0x0001
        /*0042*/ 	.short	0x0008
        /*0044*/ 	.byte	0x00, 0xf4, 0x21, 0x00


	//----- nvinfo : EIATTR_KPARAM_INFO
	.align		4
.L_17:
        /*0048*/ 	.byte	0x04, 0x17
        /*004a*/ 	.short	(.L_19 - .L_18)
.L_18:
        /*004c*/ 	.word	0x00000000
        /*0050*/ 	.short	0x0000
        /*0052*/ 	.short	0x0000
        /*0054*/ 	.byte	0x00, 0xf4, 0x21, 0x00


	//----- nvinfo : EIATTR_SPARSE_MMA_MASK
	.align		4
.L_19:
        /*0058*/ 	.byte	0x03, 0x50
        /*005a*/ 	.short	0x0000


	//----- nvinfo : EIATTR_MAXREG_COUNT
	.align		4
        /*005c*/ 	.byte	0x03, 0x1b
        /*005e*/ 	.short	0x00ff


	//----- nvinfo : EIATTR_EXIT_INSTR_OFFSETS
	.align		4
        /*0060*/ 	.byte	0x04, 0x1c
        /*0062*/ 	.short	(.L_21 - .L_20)


	//   ....[0]....
.L_20:
        /*0064*/ 	.word	0x00000a60


	//   ....[1]....
        /*0068*/ 	.word	0x00000a80


	//----- nvinfo : EIATTR_REQNTID
	.align		4
.L_21:
        /*006c*/ 	.byte	0x04, 0x10
        /*006e*/ 	.short	(.L_23 - .L_22)
.L_22:
        /*0070*/ 	.word	0x00000080
        /*0074*/ 	.word	0x00000001
        /*0078*/ 	.word	0x00000001


	//----- nvinfo : EIATTR_CBANK_PARAM_SIZE
	.align		4
.L_23:
        /*007c*/ 	.byte	0x03, 0x19
        /*007e*/ 	.short	0x0024


	//----- nvinfo : EIATTR_PARAM_CBANK
	.align		4
        /*0080*/ 	.byte	0x04, 0x0a
        /*0082*/ 	.short	(.L_25 - .L_24)
	.align		4
.L_24:
        /*0084*/ 	.word	index@(.nv.constant0.triton_poi_fused_avg_pool2d_max_pool2d_with_indices_12)
        /*0088*/ 	.short	0x0210
        /*008a*/ 	.short	0x0024


	//----- nvinfo : EIATTR_SW_WAR
	.align		4
.L_25:
        /*008c*/ 	.byte	0x04, 0x36
        /*008e*/ 	.short	(.L_27 - .L_26)
.L_26:
        /*0090*/ 	.word	0x00000008
.L_27:


//--------------------- .nv.callgraph             --------------------------
	.section	.nv.callgraph,"",@"SHT_CUDA_CALLGRAPH"
	.align	4
	.sectionentsize	8
	.align		4
        /*0000*/ 	.word	0x00000000
	.align		4
        /*0004*/ 	.word	0xffffffff
	.align		4
        /*0008*/ 	.word	0x00000000
	.align		4
        /*000c*/ 	.word	0xfffffffe
	.align		4
        /*0010*/ 	.word	0x00000000
	.align		4
        /*0014*/ 	.word	0xfffffffd
	.align		4
        /*0018*/ 	.word	0x00000000
	.align		4
        /*001c*/ 	.word	0xfffffffc


//--------------------- .text.triton_poi_fused_avg_pool2d_max_pool2d_with_indices_12 --------------------------
	.section	.text.triton_poi_fused_avg_pool2d_max_pool2d_with_indices_12,"ax",@progbits
	.align	128
        .global         triton_poi_fused_avg_pool2d_max_pool2d_with_indices_12
        .type           triton_poi_fused_avg_pool2d_max_pool2d_with_indices_12,@function
        .size           triton_poi_fused_avg_pool2d_max_pool2d_with_indices_12,(.L_x_1 - triton_poi_fused_avg_pool2d_max_pool2d_with_indices_12)
        .other          triton_poi_fused_avg_pool2d_max_pool2d_with_indices_12,@"STO_CUDA_ENTRY STV_DEFAULT"
triton_poi_fused_avg_pool2d_max_pool2d_with_indices_12:
.text.triton_poi_fused_avg_pool2d_max_pool2d_with_indices_12:
[----:B------:R-:W0:Y:S01]  /*0000*/  LDC R1, c[0x0][0x28] ;  /* 0x00000a00ff017b82 */ /* 0x000e220000000800 */
[----:B------:R-:W1:Y:S01]  /*0010*/  S2R R0, SR_TID.X ;  /* 0x0000000000007919 */ /* 0x000e620000002100 */
[----:B------:R-:W-:Y:S02]  /*0020*/  CS2R R16, SRZ ;  /* 0x0000000000107805 */ /* 0x000fe4000001ff00 */
[----:B------:R-:W-:Y:S01]  /*0030*/  CS2R R14, SRZ ;  /* 0x00000000000e7805 */ /* 0x000fe2000001ff00 */
[----:B------:R-:W-:Y:S01]  /*0040*/  ULDC.64 UR4, c[0x0][0x208] ;  /* 0x0000820000047ab9 */ /* 0x000fe20000000a00 */
[----:B------:R-:W2:Y:S01]  /*0050*/  S2R R3, SR_CTAID.X ;  /* 0x0000000000037919 */ /* 0x000ea20000002500 */
[----:B------:R-:W-:Y:S01]  /*0060*/  CS2R R18, SRZ ;  /* 0x0000000000127805 */ /* 0x000fe2000001ff00 */
[----:B------:R-:W-:Y:S02]  /*0070*/  IMAD.MOV.U32 R22, RZ, RZ, RZ ;  /* 0x000000ffff167224 */ /* 0x000fe400078e00ff */
[----:B------:R-:W-:Y:S01]  /*0080*/  IMAD.MOV.U32 R24, RZ, RZ, RZ ;  /* 0x000000ffff187224 */ /* 0x000fe200078e00ff */
[----:B------:R-:W-:-:S02]  /*0090*/  CS2R R28, SRZ ;  /* 0x00000000001c7805 */ /* 0x000fc4000001ff00 */
[----:B------:R-:W-:Y:S01]  /*00a0*/  CS2R R26, SRZ ;  /* 0x00000000001a7805 */ /* 0x000fe2000001ff00 */
[----:B------:R-:W-:Y:S01]  /*00b0*/  ULDC.64 UR6, c[0x0][0x220] ;  /* 0x0000880000067ab9 */ /* 0x000fe20000000a00 */
[----:B-1----:R-:W-:Y:S02]  /*00c0*/  LOP3.LUT R0, R0, 0x7f, RZ, 0xc0, !PT ;  /* 0x0000007f00007812 */ /* 0x002fe400078ec0ff */
[----:B--2---:R-:W-:-:S03]  /*00d0*/  SHF.R.U32.HI R2, RZ, 0x18, R3 ;  /* 0x00000018ff027819 */ /* 0x004fc60000011603 */
[----:B------:R-:W-:Y:S01]  /*00e0*/  IMAD R0, R3, 0x80, R0 ;  /* 0x0000008003007824 */ /* 0x000fe200078e0200 */
[----:B------:R-:W-:-:S05]  /*00f0*/  SGXT.U32 R3, R2, 0x1 ;  /* 0x000000010203781a */ /* 0x000fca0000000000 */
[----:B------:R-:W-:Y:S02]  /*0100*/  IMAD.IADD R4, R0, 0x1, R3 ;  /* 0x0000000100047824 */ /* 0x000fe400078e0203 */
[----:B------:R-:W1:Y:S03]  /*0110*/  LDC.64 R2, c[0x0][0x210] ;  /* 0x00008400ff027b82 */ /* 0x000e660000000a00 */
[----:B------:R-:W-:-:S04]  /*0120*/  SHF.R.S32.HI R25, RZ, 0x1, R4 ;  /* 0x00000001ff197819 */ /* 0x000fc80000011404 */
[----:B------:R-:W-:-:S04]  /*0130*/  LEA.HI R5, R4, R25, RZ, 0x1 ;  /* 0x0000001904057211 */ /* 0x000fc800078f08ff */
[----:B------:R-:W-:Y:S02]  /*0140*/  LOP3.LUT R6, R5, 0xfffffffe, RZ, 0xc0, !PT ;  /* 0xfffffffe05067812 */ /* 0x000fe400078ec0ff */
[----:B------:R-:W-:-:S03]  /*0150*/  LOP3.LUT R5, R4, 0xfffffffe, RZ, 0xc0, !PT ;  /* 0xfffffffe04057812 */ /* 0x000fc600078ec0ff */
[----:B------:R-:W-:Y:S02]  /*0160*/  IMAD.IADD R23, R25, 0x1, -R6 ;  /* 0x0000000119177824 */ /* 0x000fe400078e0a06 */
[----:B------:R-:W-:-:S03]  /*0170*/  IMAD.IADD R20, R0, 0x1, -R5 ;  /* 0x0000000100147824 */ /* 0x000fc600078e0a05 */
[----:B------:R-:W-:Y:S01]  /*0180*/  ISETP.GT.AND P0, PT, R23, RZ, PT ;  /* 0x000000ff1700720c */ /* 0x000fe20003f04270 */
[----:B------:R-:W-:-:S03]  /*0190*/  IMAD.SHL.U32 R21, R20, 0x2, RZ ;  /* 0x0000000214157824 */ /* 0x000fc600078e00ff */
[C---:B------:R-:W-:Y:S01]  /*01a0*/  ISETP.GT.AND P1, PT, R20.reuse, RZ, P0 ;  /* 0x000000ff1400720c */ /* 0x040fe20000724270 */
[----:B------:R-:W-:Y:S01]  /*01b0*/  IMAD R25, R25, 0x8, R21 ;  /* 0x0000000819197824 */ /* 0x000fe200078e0215 */
[----:B------:R-:W-:Y:S02]  /*01c0*/  ISETP.GT.AND P2, PT, R20, -0x1, P0 ;  /* 0xffffffff1400780c */ /* 0x000fe40000744270 */
[C---:B------:R-:W-:Y:S01]  /*01d0*/  ISETP.LT.AND P0, PT, R0.reuse, 0x400, P1 ;  /* 0x000004000000780c */ /* 0x040fe20000f01270 */
[C---:B------:R-:W-:Y:S01]  /*01e0*/  VIADD R13, R25.reuse, 0xfffffffb ;  /* 0xfffffffb190d7836 */ /* 0x040fe20000000000 */
[----:B------:R-:W-:Y:S01]  /*01f0*/  ISETP.LT.AND P1, PT, R0, 0x400, P2 ;  /* 0x000004000000780c */ /* 0x000fe20001721270 */
[----:B------:R-:W-:Y:S01]  /*0200*/  VIADD R7, R25, 0xfffffffc ;  /* 0xfffffffc19077836 */ /* 0x000fe20000000000 */
[----:B------:R-:W-:Y:S01]  /*0210*/  ISETP.GT.AND P2, PT, R20, RZ, PT ;  /* 0x000000ff1400720c */ /* 0x000fe20003f44270 */
[----:B-1----:R-:W-:-:S03]  /*0220*/  IMAD.WIDE R12, R13, 0x4, R2 ;  /* 0x000000040d0c7825 */ /* 0x002fc600078e0202 */
[----:B------:R-:W-:Y:S01]  /*0230*/  ISETP.GT.AND P2, PT, R23, -0x1, P2 ;  /* 0xffffffff1700780c */ /* 0x000fe20001744270 */
[----:B------:R-:W-:-:S04]  /*0240*/  IMAD.WIDE R6, R7, 0x4, R2 ;  /* 0x0000000407067825 */ /* 0x000fc800078e0202 */
[----:B------:R-:W-:Y:S01]  /*0250*/  VIADD R9, R25, 0xfffffffd ;  /* 0xfffffffd19097836 */ /* 0x000fe20000000000 */
[----:B------:R-:W2:Y:S01]  /*0260*/  @P0 LDG.E.EL R16, desc[UR4][R12.64] ;  /* 0x000000040c100981 */ /* 0x000ea2000c2e1900 */
[----:B------:R-:W-:-:S03]  /*0270*/  ISETP.LT.AND P2, PT, R0, 0x400, P2 ;  /* 0x000004000000780c */ /* 0x000fc60001741270 */
[----:B------:R-:W3:Y:S01]  /*0280*/  @P1 LDG.E.EL R14, desc[UR4][R6.64] ;  /* 0x00000004060e1981 */ /* 0x000ee2000c2e1900 */
[--C-:B------:R-:W-:Y:S01]  /*0290*/  IMAD.WIDE R8, R9, 0x4, R2.reuse ;  /* 0x0000000409087825 */ /* 0x100fe200078e0202 */
[----:B------:R-:W-:Y:S02]  /*02a0*/  ISETP.GE.AND P3, PT, R0, 0x400, PT ;  /* 0x000004000000780c */ /* 0x000fe40003f66270 */
[----:B------:R-:W-:Y:S01]  /*02b0*/  LOP3.LUT R10, R23, R20, RZ, 0xfc, !PT ;  /* 0x00000014170a7212 */ /* 0x000fe200078efcff */
[----:B------:R-:W-:Y:S01]  /*02c0*/  VIADD R5, R25, 0xffffffff ;  /* 0xffffffff19057836 */ /* 0x000fe20000000000 */
[----:B------:R-:W4:Y:S02]  /*02d0*/  @P1 LDG.E.EL R19, desc[UR4][R8.64] ;  /* 0x0000000408131981 */ /* 0x000f24000c2e1900 */
[----:B------:R-:W-:Y:S01]  /*02e0*/  ISETP.GT.AND P5, PT, R10, -0x1, !P3 ;  /* 0xffffffff0a00780c */ /* 0x000fe20005fa4270 */
[--C-:B------:R-:W-:Y:S01]  /*02f0*/  IMAD.WIDE R4, R5, 0x4, R2.reuse ;  /* 0x0000000405047825 */ /* 0x100fe200078e0202 */
[----:B------:R1:W5:Y:S04]  /*0300*/  @P0 LDG.E.EL R22, desc[UR4][R12.64] ;  /* 0x000000040c160981 */ /* 0x000368000c2e1900 */
[----:B------:R-:W5:Y:S01]  /*0310*/  @P2 LDG.E.EL R15, desc[UR4][R4.64] ;  /* 0x00000004040f2981 */ /* 0x000f62000c2e1900 */
[----:B------:R-:W-:-:S03]  /*0320*/  IMAD.WIDE R10, R25, 0x4, R2 ;  /* 0x00000004190a7825 */ /* 0x000fc600078e0202 */
[----:B------:R-:W5:Y:S04]  /*0330*/  @P1 LDG.E.EL R17, desc[UR4][R6.64] ;  /* 0x0000000406111981 */ /* 0x000f68000c2e1900 */
[----:B------:R1:W5:Y:S04]  /*0340*/  @P1 LDG.E.EL R18, desc[UR4][R8.64] ;  /* 0x0000000408121981 */ /* 0x000368000c2e1900 */
[----:B------:R-:W5:Y:S01]  /*0350*/  @P5 LDG.E.EL R24, desc[UR4][R10.64] ;  /* 0x000000040a185981 */ /* 0x000f62000c2e1900 */
[----:B-1----:R-:W-:-:S03]  /*0360*/  VIADD R13, R25, 0x3 ;  /* 0x00000003190d7836 */ /* 0x002fc60000000000 */
[----:B------:R-:W5:Y:S01]  /*0370*/  @P5 LDG.E.EL R28, desc[UR4][R10.64+0x4] ;  /* 0x000004040a1c5981 */ /* 0x000f62000c2e1900 */
[--C-:B------:R-:W-:Y:S01]  /*0380*/  IMAD.WIDE R12, R13, 0x4, R2.reuse ;  /* 0x000000040d0c7825 */ /* 0x100fe200078e0202 */
[----:B------:R-:W-:Y:S02]  /*0390*/  CS2R R8, SRZ ;  /* 0x0000000000087805 */ /* 0x000fe4000001ff00 */
[----:B------:R1:W5:Y:S04]  /*03a0*/  @P2 LDG.E.EL R27, desc[UR4][R4.64] ;  /* 0x00000004041b2981 */ /* 0x000368000c2e1900 */
[----:B------:R-:W5:Y:S01]  /*03b0*/  @P2 LDG.E.EL R26, desc[UR4][R12.64] ;  /* 0x000000040c1a2981 */ /* 0x000f62000c2e1900 */
[C---:B------:R-:W-:Y:S02]  /*03c0*/  VIADD R7, R25.reuse, 0x4 ;  /* 0x0000000419077836 */ /* 0x040fe40000000000 */
[----:B------:R-:W-:Y:S01]  /*03d0*/  VIADD R25, R25, 0x5 ;  /* 0x0000000519197836 */ /* 0x000fe20000000000 */
[----:B------:R-:W5:Y:S01]  /*03e0*/  @P5 LDG.E.EL R9, desc[UR4][R10.64] ;  /* 0x000000040a095981 */ /* 0x000f62000c2e1900 */
[----:B------:R-:W-:Y:S01]  /*03f0*/  IMAD.WIDE R6, R7, 0x4, R2 ;  /* 0x0000000407067825 */ /* 0x000fe200078e0202 */
[----:B01----:R-:W-:-:S02]  /*0400*/  CS2R R4, SRZ ;  /* 0x0000000000047805 */ /* 0x003fc4000001ff00 */
[----:B------:R-:W5:Y:S01]  /*0410*/  @P2 LDG.E.EL R29, desc[UR4][R12.64] ;  /* 0x000000040c1d2981 */ /* 0x000f62000c2e1900 */
[----:B------:R-:W-:-:S03]  /*0420*/  IMAD.WIDE R2, R25, 0x4, R2 ;  /* 0x0000000419027825 */ /* 0x000fc600078e0202 */
[----:B------:R0:W5:Y:S01]  /*0430*/  @P5 LDG.E.EL R8, desc[UR4][R10.64+0x4] ;  /* 0x000004040a085981 */ /* 0x000162000c2e1900 */
[----:B------:R-:W-:-:S03]  /*0440*/  IMAD.MOV.U32 R25, RZ, RZ, RZ ;  /* 0x000000ffff197224 */ /* 0x000fc600078e00ff */
[----:B------:R-:W5:Y:S04]  /*0450*/  @P5 LDG.E.EL R4, desc[UR4][R6.64] ;  /* 0x0000000406045981 */ /* 0x000f68000c2e1900 */
[----:B------:R-:W5:Y:S01]  /*0460*/  @P5 LDG.E.EL R25, desc[UR4][R2.64] ;  /* 0x0000000402195981 */ /* 0x000f62000c2e1900 */
[----:B0-----:R-:W-:-:S03]  /*0470*/  IMAD.MOV.U32 R10, RZ, RZ, RZ ;  /* 0x000000ffff0a7224 */ /* 0x001fc600078e00ff */
[----:B------:R0:W5:Y:S04]  /*0480*/  @P5 LDG.E.EL R5, desc[UR4][R6.64] ;  /* 0x0000000406055981 */ /* 0x000168000c2e1900 */
[----:B------:R1:W5:Y:S01]  /*0490*/  @P5 LDG.E.EL R10, desc[UR4][R2.64] ;  /* 0x00000004020a5981 */ /* 0x000362000c2e1900 */
[----:B0-----:R-:W-:Y:S02]  /*04a0*/  IMAD.SHL.U32 R6, R23, 0x2, RZ ;  /* 0x0000000217067824 */ /* 0x001fe400078e00ff */
[----:B------:R-:W-:-:S03]  /*04b0*/  IMAD.SHL.U32 R20, R20, 0x4, RZ ;  /* 0x0000000414147824 */ /* 0x000fc600078e00ff */
[C---:B-1----:R-:W-:Y:S01]  /*04c0*/  IADD3 R2, -R21.reuse, 0x1, -R6 ;  /* 0x0000000115027810 */ /* 0x042fe20007ffe906 */
[----:B------:R-:W-:-:S04]  /*04d0*/  VIADD R21, R21, 0x2 ;  /* 0x0000000215157836 */ /* 0x000fc80000000000 */
[----:B------:R-:W-:Y:S02]  /*04e0*/  IMAD R20, R23, R20, R2 ;  /* 0x0000001417147224 */ /* 0x000fe400078e0202 */
[----:B------:R-:W-:Y:S02]  /*04f0*/  IMAD.MOV R7, RZ, RZ, -R6 ;  /* 0x000000ffff077224 */ /* 0x000fe400078e0a06 */
[C---:B------:R-:W-:Y:S02]  /*0500*/  IMAD.IADD R20, R21.reuse, 0x1, R20 ;  /* 0x0000000115147824 */ /* 0x040fe400078e0214 */
[----:B------:R-:W-:Y:S02]  /*0510*/  VIADD R6, R6, 0x2 ;  /* 0x0000000206067836 */ /* 0x000fe40000000000 */
[----:B------:R-:W-:-:S04]  /*0520*/  IMAD R21, R21, R7, R20 ;  /* 0x0000000715157224 */ /* 0x000fc800078e0214 */
[----:B------:R-:W-:-:S04]  /*0530*/  IMAD.IADD R21, R6, 0x1, R21 ;  /* 0x0000000106157824 */ /* 0x000fc800078e0215 */
[----:B------:R-:W-:-:S05]  /*0540*/  IMAD R21, R6, 0x2, R21 ;  /* 0x0000000206157824 */ /* 0x000fca00078e0215 */
[----:B------:R-:W-:Y:S02]  /*0550*/  I2FP.F32.S32 R21, R21 ;  /* 0x0000001500157245 */ /* 0x000fe40000201400 */
[----:B--2---:R-:W-:Y:S02]  /*0560*/  SEL R16, R16, 0xff800000, P0 ;  /* 0xff80000010107807 */ /* 0x004fe40000000000 */
[----:B---3--:R-:W-:-:S04]  /*0570*/  SEL R11, R14, 0xff800000, P1 ;  /* 0xff8000000e0b7807 */ /* 0x008fc80000800000 */
[----:B------:R-:W-:Y:S02]  /*0580*/  FSETP.GT.AND P4, PT, R11, R16, PT ;  /* 0x000000100b00720b */ /* 0x000fe40003f84000 */
[----:B----4-:R-:W-:Y:S02]  /*0590*/  SEL R12, R19, 0xff800000, P1 ;  /* 0xff800000130c7807 */ /* 0x010fe40000800000 */
[----:B------:R-:W-:Y:S02]  /*05a0*/  FSETP.NAN.AND P6, PT, R11, R11, PT ;  /* 0x0000000b0b00720b */ /* 0x000fe40003fc8000 */
[----:B-----5:R-:W-:Y:S02]  /*05b0*/  SEL R22, R22, RZ, P0 ;  /* 0x000000ff16167207 */ /* 0x020fe40000000000 */
[----:B------:R-:W-:Y:S02]  /*05c0*/  FSETP.NAN.AND P0, PT, R12, R12, PT ;  /* 0x0000000c0c00720b */ /* 0x000fe40003f08000 */
[----:B------:R-:W-:-:S03]  /*05d0*/  SEL R15, R15, 0xff800000, P2 ;  /* 0xff8000000f0f7807 */ /* 0x000fc60001000000 */
[----:B------:R-:W-:Y:S02]  /*05e0*/  @!P4 FSEL R11, R11, R16, P6 ;  /* 0x000000100b0bc208 */ /* 0x000fe40003000000 */
[----:B------:R-:W-:Y:S02]  /*05f0*/  SEL R17, R17, RZ, P1 ;  /* 0x000000ff11117207 */ /* 0x000fe40000800000 */
[----:B------:R-:W-:Y:S02]  /*0600*/  SEL R18, R18, RZ, P1 ;  /* 0x000000ff12127207 */ /* 0x000fe40000800000 */
[----:B------:R-:W-:Y:S02]  /*0610*/  FSETP.NAN.AND P1, PT, R15, R15, PT ;  /* 0x0000000f0f00720b */ /* 0x000fe40003f28000 */
[----:B------:R-:W-:Y:S02]  /*0620*/  FSETP.GEU.AND P6, PT, R11, R12, PT ;  /* 0x0000000c0b00720b */ /* 0x000fe40003fce000 */
[----:B------:R-:W-:-:S02]  /*0630*/  SEL R24, R24, 0xff800000, P5 ;  /* 0xff80000018187807 */ /* 0x000fc40002800000 */
[----:B------:R-:W-:Y:S02]  /*0640*/  @!P0 FSEL R12, R12, R11, !P6 ;  /* 0x0000000b0c0c8208 */ /* 0x000fe40007000000 */
[----:B------:R-:W-:Y:S02]  /*0650*/  SEL R2, RZ, 0x1, !P4 ;  /* 0x00000001ff027807 */ /* 0x000fe40006000000 */
[----:B------:R-:W-:Y:S02]  /*0660*/  FSETP.NAN.AND P4, PT, R24, R24, PT ;  /* 0x000000181800720b */ /* 0x000fe40003f88000 */
[----:B------:R-:W-:Y:S02]  /*0670*/  FSETP.GEU.AND P0, PT, R12, R15, PT ;  /* 0x0000000f0c00720b */ /* 0x000fe40003f0e000 */
[----:B------:R-:W-:Y:S02]  /*0680*/  SEL R3, R28, 0xff800000, P5 ;  /* 0xff8000001c037807 */ /* 0x000fe40002800000 */
[----:B------:R-:W-:-:S02]  /*0690*/  @!P1 FSEL R15, R15, R12, !P0 ;  /* 0x0000000c0f0f9208 */ /* 0x000fc40004000000 */
[----:B------:R-:W-:Y:S02]  /*06a0*/  SEL R2, R2, 0x2, P6 ;  /* 0x0000000202027807 */ /* 0x000fe40003000000 */
[----:B------:R-:W-:Y:S02]  /*06b0*/  FSETP.NAN.AND P6, PT, R3, R3, PT ;  /* 0x000000030300720b */ /* 0x000fe40003fc8000 */
[----:B------:R-:W-:Y:S02]  /*06c0*/  FSETP.GEU.AND P1, PT, R15, R24, PT ;  /* 0x000000180f00720b */ /* 0x000fe40003f2e000 */
[----:B------:R-:W-:Y:S02]  /*06d0*/  SEL R26, R26, 0xff800000, P2 ;  /* 0xff8000001a1a7807 */ /* 0x000fe40001000000 */
[----:B------:R-:W-:Y:S01]  /*06e0*/  @!P4 FSEL R24, R24, R15, !P1 ;  /* 0x0000000f1818c208 */ /* 0x000fe20004800000 */
[----:B------:R-:W-:Y:S01]  /*06f0*/  FADD R17, R22, R17 ;  /* 0x0000001116117221 */ /* 0x000fe20000000000 */
[----:B------:R-:W-:-:S02]  /*0700*/  SEL R2, R2, 0x3, P0 ;  /* 0x0000000302027807 */ /* 0x000fc40000000000 */
[----:B------:R-:W-:Y:S02]  /*0710*/  FSETP.NAN.AND P4, PT, R26, R26, PT ;  /* 0x0000001a1a00720b */ /* 0x000fe40003f88000 */
[----:B------:R-:W-:Y:S01]  /*0720*/  FSETP.GEU.AND P0, PT, R24, R3, PT ;  /* 0x000000031800720b */ /* 0x000fe20003f0e000 */
[----:B------:R-:W-:Y:S01]  /*0730*/  FADD R18, R17, R18 ;  /* 0x0000001211127221 */ /* 0x000fe20000000000 */
[----:B------:R-:W-:Y:S02]  /*0740*/  SEL R27, R27, RZ, P2 ;  /* 0x000000ff1b1b7207 */ /* 0x000fe40001000000 */
[----:B------:R-:W-:Y:S02]  /*0750*/  @!P6 FSEL R3, R3, R24, !P0 ;  /* 0x000000180303e208 */ /* 0x000fe40004000000 */
[----:B------:R-:W-:Y:S01]  /*0760*/  SEL R9, R9, RZ, P5 ;  /* 0x000000ff09097207 */ /* 0x000fe20002800000 */
[----:B------:R-:W-:Y:S01]  /*0770*/  FADD R18, R18, R27 ;  /* 0x0000001b12127221 */ /* 0x000fe20000000000 */
[----:B------:R-:W-:-:S02]  /*0780*/  FSETP.GEU.AND P6, PT, R3, R26, PT ;  /* 0x0000001a0300720b */ /* 0x000fc40003fce000 */
[----:B------:R-:W-:Y:S02]  /*0790*/  SEL R29, R29, RZ, P2 ;  /* 0x000000ff1d1d7207 */ /* 0x000fe40001000000 */
[----:B------:R-:W-:Y:S01]  /*07a0*/  SEL R2, R2, 0x4, P1 ;  /* 0x0000000402027807 */ /* 0x000fe20000800000 */
[----:B------:R-:W-:Y:S01]  /*07b0*/  FADD R9, R18, R9 ;  /* 0x0000000912097221 */ /* 0x000fe20000000000 */
[----:B------:R-:W-:Y:S02]  /*07c0*/  SEL R8, R8, RZ, P5 ;  /* 0x000000ff08087207 */ /* 0x000fe40002800000 */
[----:B------:R-:W-:Y:S02]  /*07d0*/  SEL R6, R4, 0xff800000, P5 ;  /* 0xff80000004067807 */ /* 0x000fe40002800000 */
[----:B------:R-:W-:Y:S02]  /*07e0*/  FSETP.GT.AND P2, PT, |R21|, 8.50705917302346158658e+37, PT ;  /* 0x7e8000001500780b */ /* 0x000fe40003f44200 */
[----:B------:R-:W-:Y:S01]  /*07f0*/  @!P4 FSEL R26, R26, R3, !P6 ;  /* 0x000000031a1ac208 */ /* 0x000fe20007000000 */
[----:B------:R-:W-:Y:S01]  /*0800*/  FADD R8, R9, R8 ;  /* 0x0000000809087221 */ /* 0x000fe20000000000 */
[----:B------:R-:W-:-:S02]  /*0810*/  FSETP.NAN.AND P1, PT, R6, R6, PT ;  /* 0x000000060600720b */ /* 0x000fc40003f28000 */
[----:B------:R-:W-:Y:S02]  /*0820*/  SEL R7, R2, 0x5, P0 ;  /* 0x0000000502077807 */ /* 0x000fe40000000000 */
[----:B------:R-:W-:Y:S01]  /*0830*/  FSETP.GEU.AND P4, PT, |R21|, 1.175494350822287508e-38, PT ;  /* 0x008000001500780b */ /* 0x000fe20003f8e200 */
[----:B------:R-:W0:Y:S01]  /*0840*/  LDC.64 R2, c[0x0][0x218] ;  /* 0x00008600ff027b82 */ /* 0x000e220000000a00 */
[----:B------:R-:W-:Y:S02]  /*0850*/  SHF.R.S32.HI R9, RZ, 0x1f, R0 ;  /* 0x0000001fff097819 */ /* 0x000fe40000011400 */
[----:B------:R-:W-:Y:S01]  /*0860*/  SEL R25, R25, 0xff800000, P5 ;  /* 0xff80000019197807 */ /* 0x000fe20002800000 */
[----:B------:R-:W-:Y:S01]  /*0870*/  FADD R29, R8, R29 ;  /* 0x0000001d081d7221 */ /* 0x000fe20000000000 */
[----:B------:R-:W-:Y:S02]  /*0880*/  LEA.HI R11, R9, R0, RZ, 0x8 ;  /* 0x00000000090b7211 */ /* 0x000fe400078f40ff */
[----:B------:R-:W-:-:S02]  /*0890*/  SEL R8, R5, RZ, P5 ;  /* 0x000000ff05087207 */ /* 0x000fc40002800000 */
[----:B------:R-:W-:Y:S01]  /*08a0*/  SEL R10, R10, RZ, P5 ;  /* 0x000000ff0a0a7207 */ /* 0x000fe20002800000 */
[----:B------:R-:W-:Y:S01]  /*08b0*/  @P2 FMUL R21, R21, 0.25 ;  /* 0x3e80000015152820 */ /* 0x000fe20000400000 */
[----:B------:R-:W-:Y:S01]  /*08c0*/  FSETP.NAN.AND P5, PT, R25, R25, PT ;  /* 0x000000191900720b */ /* 0x000fe20003fa8000 */
[----:B------:R-:W1:Y:S01]  /*08d0*/  LDC.64 R4, c[0x0][0x228] ;  /* 0x00008a00ff047b82 */ /* 0x000e620000000a00 */
[----:B------:R-:W-:Y:S01]  /*08e0*/  FSETP.GEU.AND P0, PT, R26, R6, PT ;  /* 0x000000061a00720b */ /* 0x000fe20003f0e000 */
[----:B------:R-:W-:Y:S02]  /*08f0*/  IMAD.SHL.U32 R9, R11, 0x2, RZ ;  /* 0x000000020b097824 */ /* 0x000fe400078e00ff */
[----:B------:R-:W-:Y:S01]  /*0900*/  @!P4 FMUL R21, R21, 16777216 ;  /* 0x4b8000001515c820 */ /* 0x000fe20000400000 */
[----:B------:R-:W-:Y:S01]  /*0910*/  FADD R29, R29, R8 ;  /* 0x000000081d1d7221 */ /* 0x000fe20000000000 */
[----:B------:R-:W-:Y:S02]  /*0920*/  @!P1 FSEL R6, R6, R26, !P0 ;  /* 0x0000001a06069208 */ /* 0x000fe40004000000 */
[----:B------:R-:W-:Y:S01]  /*0930*/  LOP3.LUT R11, R11, 0xffffff00, RZ, 0xc0, !PT ;  /* 0xffffff000b0b7812 */ /* 0x000fe200078ec0ff */
[----:B------:R-:W-:Y:S01]  /*0940*/  FADD R10, R29, R10 ;  /* 0x0000000a1d0a7221 */ /* 0x000fe20000000000 */
[----:B------:R-:W-:-:S02]  /*0950*/  LOP3.LUT R9, R9, 0xfffffe00, RZ, 0xc0, !PT ;  /* 0xfffffe0009097812 */ /* 0x000fc400078ec0ff */
[----:B------:R-:W-:Y:S01]  /*0960*/  FSETP.GEU.AND P1, PT, R6, R25, PT ;  /* 0x000000190600720b */ /* 0x000fe20003f2e000 */
[----:B------:R-:W2:Y:S01]  /*0970*/  MUFU.RCP R21, R21 ;  /* 0x0000001500157308 */ /* 0x000ea20000001000 */
[----:B------:R-:W-:Y:S01]  /*0980*/  SEL R7, R7, 0x6, P6 ;  /* 0x0000000607077807 */ /* 0x000fe20003000000 */
[----:B------:R-:W-:Y:S01]  /*0990*/  @P2 FMUL R10, R10, 0.25 ;  /* 0x3e8000000a0a2820 */ /* 0x000fe20000400000 */
[----:B------:R-:W-:Y:S02]  /*09a0*/  IADD3 R9, R9, R0, -R11 ;  /* 0x0000000009097210 */ /* 0x000fe40007ffe80b */
[----:B------:R-:W-:Y:S02]  /*09b0*/  @!P5 SEL R25, R25, R6, !P1 ;  /* 0x000000061919d207 */ /* 0x000fe40004800000 */
[----:B------:R-:W-:Y:S02]  /*09c0*/  IADD3 R6, P2, R0, UR6, RZ ;  /* 0x0000000600067c10 */ /* 0x000fe4000ff5e0ff */
[----:B------:R-:W-:Y:S01]  /*09d0*/  SEL R8, R7, 0x7, P0 ;  /* 0x0000000707087807 */ /* 0x000fe20000000000 */
[----:B0-----:R-:W-:Y:S01]  /*09e0*/  IMAD.WIDE R2, R9, 0x4, R2 ;  /* 0x0000000409027825 */ /* 0x001fe200078e0202 */
[----:B------:R-:W-:-:S02]  /*09f0*/  LEA.HI.X.SX32 R7, R0, UR7, 0x1, P2 ;  /* 0x0000000700077c11 */ /* 0x000fc400090f0eff */
[----:B------:R-:W-:Y:S01]  /*0a00*/  SEL R11, R8, 0x8, P1 ;  /* 0x00000008080b7807 */ /* 0x000fe20000800000 */
[----:B------:R-:W-:Y:S01]  /*0a10*/  @!P4 FMUL R10, R10, 16777216 ;  /* 0x4b8000000a0ac820 */ /* 0x000fe20000400000 */
[----:B------:R0:W-:Y:S01]  /*0a20*/  @!P3 STG.E desc[UR4][R2.64], R25 ;  /* 0x000000190200b986 */ /* 0x0001e2000c101904 */
[----:B-1----:R-:W-:-:S03]  /*0a30*/  IMAD.WIDE R4, R9, 0x4, R4 ;  /* 0x0000000409047825 */ /* 0x002fc600078e0204 */
[----:B------:R0:W-:Y:S01]  /*0a40*/  @!P3 STG.E.U8 desc[UR4][R6.64], R11 ;  /* 0x0000000b0600b986 */ /* 0x0001e2000c101104 */
[----:B--2---:R-:W-:Y:S01]  /*0a50*/  FMUL R21, R21, R10 ;  /* 0x0000000a15157220 */ /* 0x004fe20000400000 */
[----:B0-----:R-:W-:Y:S06]  /*0a60*/  @P3 EXIT ;  /* 0x000000000000394d */ /* 0x001fec0003800000 */
[----:B------:R-:W-:Y:S01]  /*0a70*/  STG.E desc[UR4][R4.64], R21 ;  /* 0x0000001504007986 */ /* 0x000fe2000c101904 */
[----:B------:R-:W-:Y:S05]  /*0a80*/  EXIT ;  /* 0x000000000000794d */ /* 0x000fea0003800000 */
.L_x_0:
[----:B------:R-:W-:-:S00]  /*0a90*/  BRA `(.L_x_0) ;  /* 0xfffffffc00fc7947 */ /* 0x000fc0000383ffff */
[----:B------:R-:W-:-:S00]  /*0aa0*/  NOP ;  /* 0x0000000000007918 */ /* 0x000fc00000000000 */
        /* <DEDUP_REMOVED lines=13> */
.L_x_1:


//--------------------- .nv.constant0.triton_poi_fused_avg_pool2d_max_pool2d_with_indices_12 --------------------------
	.section	.nv.constant0.triton_poi_fused_avg_pool2d_max_pool2d_with_indices_12,"a",@progbits
	.sectionflags	@""
	.align	4
.nv.constant0.triton_poi_fused_avg_pool2d_max_pool2d_with_indices_12:
	.zero		564
